//
// Generated by NVIDIA NVVM Compiler
//
// Compiler Build ID: CL-36424714
// Cuda compilation tools, release 13.0, V13.0.88
// Based on NVVM 20.0.0
//

.version 9.0
.target sm_100
.address_size 64

	// .globl	_Z11topk_kerneliiPKfPfPi
.extern .shared .align 16 .b8 shared_memory[];

.visible .entry _Z11topk_kerneliiPKfPfPi(
	.param .u32 _Z11topk_kerneliiPKfPfPi_param_0,
	.param .u32 _Z11topk_kerneliiPKfPfPi_param_1,
	.param .u64 .ptr .align 1 _Z11topk_kerneliiPKfPfPi_param_2,
	.param .u64 .ptr .align 1 _Z11topk_kerneliiPKfPfPi_param_3,
	.param .u64 .ptr .align 1 _Z11topk_kerneliiPKfPfPi_param_4
)
{
	.reg .pred 	%p<7>;
	.reg .b32 	%r<23>;
	.reg .b32 	%f<8>;
	.reg .b64 	%rd<12>;

	ld.param.u32 	%r13, [_Z11topk_kerneliiPKfPfPi_param_1];
	ld.param.u64 	%rd1, [_Z11topk_kerneliiPKfPfPi_param_2];
	ld.param.u64 	%rd2, [_Z11topk_kerneliiPKfPfPi_param_3];
	ld.param.u64 	%rd3, [_Z11topk_kerneliiPKfPfPi_param_4];
	mov.u32 	%r1, %ctaid.x;
	mov.u32 	%r22, %ntid.x;
	mov.u32 	%r3, %tid.x;
	mad.lo.s32 	%r4, %r1, %r22, %r3;
	setp.ge.s32 	%p1, %r4, %r13;
	mov.f32 	%f7, 0f7F800000;
	mov.b32 	%r21, -1;
	@%p1 bra 	$L__BB0_2;
	cvta.to.global.u64 	%rd4, %rd1;
	mul.wide.s32 	%rd5, %r4, 4;
	add.s64 	%rd6, %rd4, %rd5;
	ld.global.f32 	%f7, [%rd6];
	mov.u32 	%r21, %r4;
$L__BB0_2:
	shl.b32 	%r14, %r22, 2;
	mov.u32 	%r15, shared_memory;
	add.s32 	%r6, %r15, %r14;
	shl.b32 	%r16, %r3, 2;
	add.s32 	%r7, %r15, %r16;
	st.shared.f32 	[%r7], %f7;
	add.s32 	%r8, %r6, %r16;
	st.shared.u32 	[%r8], %r21;
	bar.sync 	0;
	setp.lt.u32 	%p2, %r22, 2;
	@%p2 bra 	$L__BB0_7;
$L__BB0_3:
	mov.u32 	%r9, %r22;
	shr.u32 	%r22, %r9, 1;
	setp.ge.u32 	%p3, %r3, %r22;
	@%p3 bra 	$L__BB0_6;
	shl.b32 	%r11, %r22, 2;
	add.s32 	%r17, %r7, %r11;
	ld.shared.f32 	%f3, [%r17];
	ld.shared.f32 	%f5, [%r7];
	setp.geu.f32 	%p4, %f3, %f5;
	@%p4 bra 	$L__BB0_6;
	st.shared.f32 	[%r7], %f3;
	add.s32 	%r18, %r8, %r11;
	ld.shared.u32 	%r19, [%r18];
	st.shared.u32 	[%r8], %r19;
$L__BB0_6:
	bar.sync 	0;
	setp.gt.u32 	%p5, %r9, 3;
	@%p5 bra 	$L__BB0_3;
$L__BB0_7:
	setp.ne.s32 	%p6, %r3, 0;
	@%p6 bra 	$L__BB0_9;
	ld.shared.f32 	%f6, [shared_memory];
	cvta.to.global.u64 	%rd7, %rd2;
	mul.wide.u32 	%rd8, %r1, 4;
	add.s64 	%rd9, %rd7, %rd8;
	st.global.f32 	[%rd9], %f6;
	ld.shared.u32 	%r20, [%r6];
	cvta.to.global.u64 	%rd10, %rd3;
	add.s64 	%rd11, %rd10, %rd8;
	st.global.u32 	[%rd11], %r20;
$L__BB0_9:
	ret;

}


// ===== COMPILED SASS (sm_100) =====

	.target	sm_100

	.elftype	@"ET_EXEC"


//--------------------- .note.nv.tkinfo           --------------------------
	.section	.note.nv.tkinfo,"",@"SHT_NOTE"
	.sectionflags	@"SHF_NOTE_NV_TKINFO"
	.tkinfo
        /*0018*/ 	.word	0x00000002
        /*0030*/ 	.string	""
        /*0030*/ 	.string	"ptxas"
        /*0030*/ 	.string	"Cuda compilation tools, release 13.0, V13.0.88"
        /*0030*/ 	.string	"Build cuda_13.0.r13.0/compiler.36424714_0"
        /*0030*/ 	.string	"-arch sm_100 -m 64 "



//--------------------- .note.nv.cuinfo           --------------------------
	.section	.note.nv.cuinfo,"",@"SHT_NOTE"
	.sectionflags	@"SHF_NOTE_NV_CUINFO"
        /*0018*/ 	.short	0x0002
        /*001a*/ 	.short	0x0064
        /*001c*/ 	.short	0x0082
	.zero		2


//--------------------- .nv.info                  --------------------------
	.section	.nv.info,"",@"SHT_CUDA_INFO"
	.align	4


	//----- nvinfo : EIATTR_REGCOUNT
	.align		4
        /*0000*/ 	.byte	0x04, 0x2f
        /*0002*/ 	.short	(.L_1 - .L_0)
	.align		4
.L_0:
        /*0004*/ 	.word	index@(_Z11topk_kerneliiPKfPfPi)
        /*0008*/ 	.word	0x0000000e


	//----- nvinfo : EIATTR_FRAME_SIZE
	.align		4
.L_1:
        /*000c*/ 	.byte	0x04, 0x11
        /*000e*/ 	.short	(.L_3 - .L_2)
	.align		4
.L_2:
        /*0010*/ 	.word	index@(_Z11topk_kerneliiPKfPfPi)
        /*0014*/ 	.word	0x00000000


	//----- nvinfo : EIATTR_MIN_STACK_SIZE
	.align		4
.L_3:
        /*0018*/ 	.byte	0x04, 0x12
        /*001a*/ 	.short	(.L_5 - .L_4)
	.align		4
.L_4:
        /*001c*/ 	.word	index@(_Z11topk_kerneliiPKfPfPi)
        /*0020*/ 	.word	0x00000000
.L_5:


//--------------------- .nv.compat                --------------------------
	.section	.nv.compat,"",@"SHT_CUDA_COMPAT_INFO"
	.align	4
        /*0000*/ 	.byte	0x02, 0x09, 0x00, 0x00, 0x02, 0x02, 0x01, 0x00, 0x02, 0x05, 0x05, 0x00, 0x03, 0x07, 0x01, 0x01
        /*0010*/ 	.byte	0x02, 0x03, 0x00, 0x00, 0x02, 0x06, 0x01, 0x00, 0x04, 0x0b, 0x08, 0x00, 0x09, 0x00, 0x00, 0x00
        /*0020*/ 	.byte	0x00, 0x00, 0x00, 0x00


//--------------------- .nv.info._Z11topk_kerneliiPKfPfPi --------------------------
	.section	.nv.info._Z11topk_kerneliiPKfPfPi,"",@"SHT_CUDA_INFO"
	.sectionflags	@""
	.align	4


	//----- nvinfo : EIATTR_CUDA_API_VERSION
	.align		4
        /*0000*/ 	.byte	0x04, 0x37
        /*0002*/ 	.short	(.L_7 - .L_6)
.L_6:
        /*0004*/ 	.word	0x00000082


	//----- nvinfo : EIATTR_KPARAM_INFO
	.align		4
.L_7:
        /*0008*/ 	.byte	0x04, 0x17
        /*000a*/ 	.short	(.L_9 - .L_8)
.L_8:
        /*000c*/ 	.word	0x00000000
        /*0010*/ 	.short	0x0004
        /*0012*/ 	.short	0x0018
        /*0014*/ 	.byte	0x00, 0xf5, 0x21, 0x00


	//----- nvinfo : EIATTR_KPARAM_INFO
	.align		4
.L_9:
        /*0018*/ 	.byte	0x04, 0x17
        /*001a*/ 	.short	(.L_11 - .L_10)
.L_10:
        /*001c*/ 	.word	0x00000000
        /*0020*/ 	.short	0x0003
        /*0022*/ 	.short	0x0010
        /*0024*/ 	.byte	0x00, 0xf5, 0x21, 0x00


	//----- nvinfo : EIATTR_KPARAM_INFO
	.align		4
.L_11:
        /*0028*/ 	.byte	0x04, 0x17
        /*002a*/ 	.short	(.L_13 - .L_12)
.L_12:
        /*002c*/ 	.word	0x00000000
        /*0030*/ 	.short	0x0002
        /*0032*/ 	.short	0x0008
        /*0034*/ 	.byte	0x00, 0xf5, 0x21, 0x00


	//----- nvinfo : EIATTR_KPARAM_INFO
	.align		4
.L_13:
        /*0038*/ 	.byte	0x04, 0x17
        /*003a*/ 	.short	(.L_15 - .L_14)
.L_14:
        /*003c*/ 	.word	0x00000000
        /*0040*/ 	.short	0x0001
        /*0042*/ 	.short	0x0004
        /*0044*/ 	.byte	0x00, 0xf0, 0x11, 0x00


	//----- nvinfo : EIATTR_KPARAM_INFO
	.align		4
.L_15:
        /*0048*/ 	.byte	0x04, 0x17
        /*004a*/ 	.short	(.L_17 - .L_16)
.L_16:
        /*004c*/ 	.word	0x00000000
        /*0050*/ 	.short	0x0000
        /*0052*/ 	.short	0x0000
        /*0054*/ 	.byte	0x00, 0xf0, 0x11, 0x00


	//----- nvinfo : EIATTR_SPARSE_MMA_MASK
	.align		4
.L_17:
        /*0058*/ 	.byte	0x03, 0x50
        /*005a*/ 	.short	0x0000


	//----- nvinfo : EIATTR_MAXREG_COUNT
	.align		4
        /*005c*/ 	.byte	0x03, 0x1b
        /*005e*/ 	.short	0x00ff


	//----- nvinfo : EIATTR_NUM_BARRIERS
	.align		4
        /*0060*/ 	.byte	0x02, 0x4c
        /*0062*/ 	.byte	0x01
	.zero		1


	//----- nvinfo : EIATTR_MERCURY_ISA_VERSION
	.align		4
        /*0064*/ 	.byte	0x03, 0x5f
        /*0066*/ 	.short	0x0101


	//----- nvinfo : EIATTR_VRC_CTA_INIT_COUNT
	.align		4
        /*0068*/ 	.byte	0x02, 0x4a
	.zero		1
	.zero		1


	//----- nvinfo : EIATTR_EXIT_INSTR_OFFSETS
	.align		4
        /*006c*/ 	.byte	0x04, 0x1c
        /*006e*/ 	.short	(.L_19 - .L_18)


	//   ....[0]....
.L_18:
        /*0070*/ 	.word	0x000002c0


	//   ....[1]....
        /*0074*/ 	.word	0x00000380


	//----- nvinfo : EIATTR_CRS_STACK_SIZE
	.align		4
.L_19:
        /*0078*/ 	.byte	0x04, 0x1e
        /*007a*/ 	.short	(.L_21 - .L_20)
.L_20:
        /*007c*/ 	.word	0x00000000


	//----- nvinfo : EIATTR_CBANK_PARAM_SIZE
	.align		4
.L_21:
        /*0080*/ 	.byte	0x03, 0x19
        /*0082*/ 	.short	0x0020


	//----- nvinfo : EIATTR_PARAM_CBANK
	.align		4
        /*0084*/ 	.byte	0x04, 0x0a
        /*0086*/ 	.short	(.L_23 - .L_22)
	.align		4
.L_22:
        /*0088*/ 	.word	index@(.nv.constant0._Z11topk_kerneliiPKfPfPi)
        /*008c*/ 	.short	0x0380
        /*008e*/ 	.short	0x0020


	//----- nvinfo : EIATTR_SW_WAR
	.align		4
.L_23:
        /*0090*/ 	.byte	0x04, 0x36
        /*0092*/ 	.short	(.L_25 - .L_24)
.L_24:
        /*0094*/ 	.word	0x00000008
.L_25:


//--------------------- .nv.callgraph             --------------------------
	.section	.nv.callgraph,"",@"SHT_CUDA_CALLGRAPH"
	.align	4
	.sectionentsize	8
	.align		4
        /*0000*/ 	.word	0x00000000
	.align		4
        /*0004*/ 	.word	0xffffffff
	.align		4
        /*0008*/ 	.word	0x00000000
	.align		4
        /*000c*/ 	.word	0xfffffffe
	.align		4
        /*0010*/ 	.word	0x00000000
	.align		4
        /*0014*/ 	.word	0xfffffffd
	.align		4
        /*0018*/ 	.word	0x00000000
	.align		4
        /*001c*/ 	.word	0xfffffffc


//--------------------- .text._Z11topk_kerneliiPKfPfPi --------------------------
	.section	.text._Z11topk_kerneliiPKfPfPi,"ax",@progbits
	.align	128
        .global         _Z11topk_kerneliiPKfPfPi
        .type           _Z11topk_kerneliiPKfPfPi,@function
        .size           _Z11topk_kerneliiPKfPfPi,(.L_x_5 - _Z11topk_kerneliiPKfPfPi)
        .other          _Z11topk_kerneliiPKfPfPi,@"STO_CUDA_ENTRY STV_DEFAULT"
_Z11topk_kerneliiPKfPfPi:
.text._Z11topk_kerneliiPKfPfPi:
[----:B------:R-:W-:Y:S01]  /*0000*/  LDC R1, c[0x0][0x37c] ;  /* 0x0000df00ff017b82 */ /* 0x000fe20000000800 */
[----:B------:R-:W0:Y:S01]  /*0010*/  S2R R0, SR_CTAID.X ;  /* 0x0000000000007919 */ /* 0x000e220000002500 */
[----:B------:R-:W0:Y:S01]  /*0020*/  LDCU UR4, c[0x0][0x360] ;  /* 0x00006c00ff0477ac */ /* 0x000e220008000800 */
[----:B------:R-:W-:Y:S01]  /*0030*/  IMAD.MOV.U32 R6, RZ, RZ, 0x7f800000 ;  /* 0x7f800000ff067424 */ /* 0x000fe200078e00ff */
[----:B------:R-:W0:Y:S01]  /*0040*/  S2R R11, SR_TID.X ;  /* 0x00000000000b7919 */ /* 0x000e220000002100 */
[----:B------:R-:W1:Y:S01]  /*0050*/  LDCU UR5, c[0x0][0x384] ;  /* 0x00007080ff0577ac */ /* 0x000e620008000800 */
[----:B------:R-:W2:Y:S01]  /*0060*/  LDCU.64 UR6, c[0x0][0x358] ;  /* 0x00006b00ff0677ac */ /* 0x000ea20008000a00 */
[----:B0-----:R-:W-:-:S05]  /*0070*/  IMAD R5, R0, UR4, R11 ;  /* 0x0000000400057c24 */ /* 0x001fca000f8e020b */
[----:B-1----:R-:W-:-:S13]  /*0080*/  ISETP.GE.AND P0, PT, R5, UR5, PT ;  /* 0x0000000505007c0c */ /* 0x002fda000bf06270 */
[----:B------:R-:W0:Y:S02]  /*0090*/  @!P0 LDC.64 R2, c[0x0][0x388] ;  /* 0x0000e200ff028b82 */ /* 0x000e240000000a00 */
[----:B0-----:R-:W-:-:S05]  /*00a0*/  @!P0 IMAD.WIDE R2, R5, 0x4, R2 ;  /* 0x0000000405028825 */ /* 0x001fca00078e0202 */
[----:B--2---:R-:W2:Y:S01]  /*00b0*/  @!P0 LDG.E R6, desc[UR6][R2.64] ;  /* 0x0000000602068981 */ /* 0x004ea2000c1e1900 */
[----:B------:R-:W-:Y:S02]  /*00c0*/  MOV R4, 0x400 ;  /* 0x0000040000047802 */ /* 0x000fe40000000f00 */
[----:B------:R-:W-:Y:S01]  /*00d0*/  MOV R7, 0xffffffff ;  /* 0xffffffff00077802 */ /* 0x000fe20000000f00 */
[----:B------:R-:W0:Y:S01]  /*00e0*/  S2R R9, SR_CgaCtaId ;  /* 0x0000000000097919 */ /* 0x000e220000008800 */
[----:B------:R-:W-:Y:S01]  /*00f0*/  @!P0 IMAD.MOV.U32 R7, RZ, RZ, R5 ;  /* 0x000000ffff078224 */ /* 0x000fe200078e0005 */
[----:B0-----:R-:W-:Y:S01]  /*0100*/  LEA R9, R9, R4, 0x18 ;  /* 0x0000000409097211 */ /* 0x001fe200078ec0ff */
[----:B------:R-:W-:-:S04]  /*0110*/  IMAD.U32 R4, RZ, RZ, UR4 ;  /* 0x00000004ff047e24 */ /* 0x000fc8000f8e00ff */
[C---:B------:R-:W-:Y:S01]  /*0120*/  IMAD R8, R4.reuse, 0x4, R9 ;  /* 0x0000000404087824 */ /* 0x040fe200078e0209 */
[----:B------:R-:W-:Y:S02]  /*0130*/  ISETP.GE.U32.AND P0, PT, R4, 0x2, PT ;  /* 0x000000020400780c */ /* 0x000fe40003f06070 */
[C---:B------:R-:W-:Y:S01]  /*0140*/  LEA R9, R11.reuse, R9, 0x2 ;  /* 0x000000090b097211 */ /* 0x040fe200078e10ff */
[----:B------:R-:W-:-:S04]  /*0150*/  IMAD R10, R11, 0x4, R8 ;  /* 0x000000040b0a7824 */ /* 0x000fc800078e0208 */
[----:B--2---:R0:W-:Y:S04]  /*0160*/  STS [R9], R6 ;  /* 0x0000000609007388 */ /* 0x0041e80000000800 */
[----:B------:R0:W-:Y:S01]  /*0170*/  STS [R10], R7 ;  /* 0x000000070a007388 */ /* 0x0001e20000000800 */
[----:B------:R-:W-:Y:S06]  /*0180*/  BAR.SYNC.DEFER_BLOCKING 0x0 ;  /* 0x0000000000007b1d */ /* 0x000fec0000010000 */
[----:B------:R-:W-:Y:S05]  /*0190*/  @!P0 BRA `(.L_x_0) ;  /* 0x0000000000448947 */ /* 0x000fea0003800000 */
.L_x_3:
[----:B------:R-:W-:Y:S01]  /*01a0*/  MOV R5, R4 ;  /* 0x0000000400057202 */ /* 0x000fe20000000f00 */
[----:B------:R-:W-:Y:S01]  /*01b0*/  BSSY.RECONVERGENT B0, `(.L_x_1) ;  /* 0x000000c000007945 */ /* 0x000fe20003800200 */
[----:B------:R-:W-:-:S04]  /*01c0*/  SHF.R.U32.HI R4, RZ, 0x1, R4 ;  /* 0x00000001ff047819 */ /* 0x000fc80000011604 */
[----:B------:R-:W-:-:S13]  /*01d0*/  ISETP.GE.U32.AND P0, PT, R11, R4, PT ;  /* 0x000000040b00720c */ /* 0x000fda0003f06070 */
[----:B-1----:R-:W-:Y:S05]  /*01e0*/  @P0 BRA `(.L_x_2) ;  /* 0x0000000000200947 */ /* 0x002fea0003800000 */
[----:B------:R-:W-:Y:S01]  /*01f0*/  IMAD R2, R4, 0x4, R9 ;  /* 0x0000000404027824 */ /* 0x000fe200078e0209 */
[----:B------:R-:W-:Y:S05]  /*0200*/  LDS R3, [R9] ;  /* 0x0000000009037984 */ /* 0x000fea0000000800 */
[----:B------:R-:W1:Y:S02]  /*0210*/  LDS R2, [R2] ;  /* 0x0000000002027984 */ /* 0x000e640000000800 */
[----:B-1----:R-:W-:-:S13]  /*0220*/  FSETP.GEU.AND P0, PT, R2, R3, PT ;  /* 0x000000030200720b */ /* 0x002fda0003f0e000 */
[----:B------:R-:W-:Y:S01]  /*0230*/  @!P0 LEA R3, R4, R10, 0x2 ;  /* 0x0000000a04038211 */ /* 0x000fe200078e10ff */
[----:B------:R-:W-:Y:S05]  /*0240*/  @!P0 STS [R9], R2 ;  /* 0x0000000209008388 */ /* 0x000fea0000000800 */
[----:B------:R-:W1:Y:S04]  /*0250*/  @!P0 LDS R3, [R3] ;  /* 0x0000000003038984 */ /* 0x000e680000000800 */
[----:B-1----:R1:W-:Y:S02]  /*0260*/  @!P0 STS [R10], R3 ;  /* 0x000000030a008388 */ /* 0x0023e40000000800 */
.L_x_2:
[----:B------:R-:W-:Y:S05]  /*0270*/  BSYNC.RECONVERGENT B0 ;  /* 0x0000000000007941 */ /* 0x000fea0003800200 */
.L_x_1:
[----:B------:R-:W-:Y:S01]  /*0280*/  BAR.SYNC.DEFER_BLOCKING 0x0 ;  /* 0x0000000000007b1d */ /* 0x000fe20000010000 */
[----:B------:R-:W-:-:S13]  /*0290*/  ISETP.GT.U32.AND P0, PT, R5, 0x3, PT ;  /* 0x000000030500780c */ /* 0x000fda0003f04070 */
[----:B------:R-:W-:Y:S05]  /*02a0*/  @P0 BRA `(.L_x_3) ;  /* 0xfffffffc00bc0947 */ /* 0x000fea000383ffff */
.L_x_0:
[----:B------:R-:W-:-:S13]  /*02b0*/  ISETP.NE.AND P0, PT, R11, RZ, PT ;  /* 0x000000ff0b00720c */ /* 0x000fda0003f05270 */
[----:B------:R-:W-:Y:S05]  /*02c0*/  @P0 EXIT ;  /* 0x000000000000094d */ /* 0x000fea0003800000 */
[----:B------:R-:W2:Y:S01]  /*02d0*/  S2UR UR5, SR_CgaCtaId ;  /* 0x00000000000579c3 */ /* 0x000ea20000008800 */
[----:B------:R-:W-:Y:S01]  /*02e0*/  UMOV UR4, 0x400 ;  /* 0x0000040000047882 */ /* 0x000fe20000000000 */
[----:B0-----:R-:W-:Y:S06]  /*02f0*/  LDS R9, [R8] ;  /* 0x0000000008097984 */ /* 0x001fec0000000800 */
[----:B-1----:R-:W0:Y:S08]  /*0300*/  LDC.64 R2, c[0x0][0x390] ;  /* 0x0000e400ff027b82 */ /* 0x002e300000000a00 */
[----:B------:R-:W1:Y:S01]  /*0310*/  LDC.64 R4, c[0x0][0x398] ;  /* 0x0000e600ff047b82 */ /* 0x000e620000000a00 */
[----:B--2---:R-:W-:Y:S01]  /*0320*/  ULEA UR4, UR5, UR4, 0x18 ;  /* 0x0000000405047291 */ /* 0x004fe2000f8ec0ff */
[----:B0-----:R-:W-:-:S08]  /*0330*/  IMAD.WIDE.U32 R2, R0, 0x4, R2 ;  /* 0x0000000400027825 */ /* 0x001fd000078e0002 */
[----:B------:R-:W0:Y:S01]  /*0340*/  LDS R7, [UR4] ;  /* 0x00000004ff077984 */ /* 0x000e220008000800 */
[----:B-1----:R-:W-:-:S03]  /*0350*/  IMAD.WIDE.U32 R4, R0, 0x4, R4 ;  /* 0x0000000400047825 */ /* 0x002fc600078e0004 */
[----:B0-----:R-:W-:Y:S04]  /*0360*/  STG.E desc[UR6][R2.64], R7 ;  /* 0x0000000702007986 */ /* 0x001fe8000c101906 */
[----:B------:R-:W-:Y:S01]  /*0370*/  STG.E desc[UR6][R4.64], R9 ;  /* 0x0000000904007986 */ /* 0x000fe2000c101906 */
[----:B------:R-:W-:Y:S05]  /*0380*/  EXIT ;  /* 0x000000000000794d */ /* 0x000fea0003800000 */
.L_x_4:
[----:B------:R-:W-:-:S00]  /*0390*/  BRA `(.L_x_4) ;  /* 0xfffffffc00fc7947 */ /* 0x000fc0000383ffff */
[----:B------:R-:W-:-:S00]  /*03a0*/  NOP ;  /* 0x0000000000007918 */ /* 0x000fc00000000000 */
        /* <DEDUP_REMOVED lines=13> */
.L_x_5:


//--------------------- .nv.shared._Z11topk_kerneliiPKfPfPi --------------------------
	.section	.nv.shared._Z11topk_kerneliiPKfPfPi,"aw",@nobits
	.sectionflags	@""
	.align	16
	.zero		1024


//--------------------- .nv.shared.reserved.0     --------------------------
	.section	.nv.shared.reserved.0,"aw",@nobits
	.weak		__nv_reservedSMEM_offset_0_alias
	.size		__nv_reservedSMEM_offset_0_alias, 0, 64
	.other		__nv_reservedSMEM_offset_0_alias,@"STO_CUDA_RESERVED_SHARED STV_DEFAULT"
__nv_reservedSMEM_offset_0_alias:
	.zero		0
	.zero		64


//--------------------- .nv.constant0._Z11topk_kerneliiPKfPfPi --------------------------
	.section	.nv.constant0._Z11topk_kerneliiPKfPfPi,"a",@progbits
	.sectionflags	@""
	.align	4
.nv.constant0._Z11topk_kerneliiPKfPfPi:
	.zero		928


//--------------------- SYMBOLS --------------------------

	.type		.nv.reservedSmem.offset0,@object
	.size		.nv.reservedSmem.offset0,0x4
	.type		.nv.reservedSmem.cap,@object
	.size		.nv.reservedSmem.cap,0x4
